//
// Generated by NVIDIA NVVM Compiler
//
// Compiler Build ID: CL-36424714
// Cuda compilation tools, release 13.0, V13.0.88
// Based on NVVM 20.0.0
//

.version 9.0
.target sm_100
.address_size 64

	// .globl	_Z13print_messagev
.extern .func  (.param .b32 func_retval0) vprintf
(
	.param .b64 vprintf_param_0,
	.param .b64 vprintf_param_1
)
;
.global .align 1 .b8 $str[49] = {10, 10, 10, 84, 104, 105, 115, 32, 105, 115, 32, 102, 114, 111, 109, 32, 100, 101, 118, 105, 99, 101, 32, 111, 110, 32, 98, 108, 111, 99, 107, 32, 37, 100, 32, 116, 104, 114, 101, 97, 100, 32, 37, 100, 46, 10, 10, 10};
.global .align 1 .b8 $str$1[31] = {98, 108, 111, 99, 107, 32, 37, 100, 32, 116, 104, 114, 101, 97, 100, 32, 37, 100, 32, 58, 32, 37, 32, 49, 54, 46, 49, 53, 101, 10};

.visible .entry _Z13print_messagev()
{
	.local .align 8 .b8 	__local_depot0[8];
	.reg .b64 	%SP;
	.reg .b64 	%SPL;
	.reg .b32 	%r<5>;
	.reg .b64 	%rd<5>;

	mov.u64 	%SPL, __local_depot0;
	cvta.local.u64 	%SP, %SPL;
	add.u64 	%rd1, %SP, 0;
	add.u64 	%rd2, %SPL, 0;
	mov.u32 	%r1, %ctaid.x;
	mov.u32 	%r2, %tid.x;
	st.local.v2.u32 	[%rd2], {%r1, %r2};
	mov.u64 	%rd3, $str;
	cvta.global.u64 	%rd4, %rd3;
	{ // callseq 0, 0
	.param .b64 param0;
	st.param.b64 	[param0], %rd4;
	.param .b64 param1;
	st.param.b64 	[param1], %rd1;
	.param .b32 retval0;
	call.uni (retval0), 
	vprintf, 
	(
	param0, 
	param1
	);
	ld.param.b32 	%r3, [retval0];
	} // callseq 0
	ret;

}
	// .globl	_Z13print_elementPd
.visible .entry _Z13print_elementPd(
	.param .u64 .ptr .align 1 _Z13print_elementPd_param_0
)
{
	.local .align 16 .b8 	__local_depot1[16];
	.reg .b64 	%SP;
	.reg .b64 	%SPL;
	.reg .b32 	%r<7>;
	.reg .b64 	%rd<9>;
	.reg .b64 	%fd<2>;

	mov.u64 	%SPL, __local_depot1;
	cvta.local.u64 	%SP, %SPL;
	ld.param.u64 	%rd1, [_Z13print_elementPd_param_0];
	cvta.to.global.u64 	%rd2, %rd1;
	add.u64 	%rd3, %SP, 0;
	add.u64 	%rd4, %SPL, 0;
	mov.u32 	%r1, %ctaid.x;
	mov.u32 	%r2, %ntid.x;
	mov.u32 	%r3, %tid.x;
	mad.lo.s32 	%r4, %r1, %r2, %r3;
	mul.wide.s32 	%rd5, %r4, 8;
	add.s64 	%rd6, %rd2, %rd5;
	ld.global.f64 	%fd1, [%rd6];
	st.local.v2.u32 	[%rd4], {%r1, %r3};
	st.local.f64 	[%rd4+8], %fd1;
	mov.u64 	%rd7, $str$1;
	cvta.global.u64 	%rd8, %rd7;
	{ // callseq 1, 0
	.param .b64 param0;
	st.param.b64 	[param0], %rd8;
	.param .b64 param1;
	st.param.b64 	[param1], %rd3;
	.param .b32 retval0;
	call.uni (retval0), 
	vprintf, 
	(
	param0, 
	param1
	);
	ld.param.b32 	%r5, [retval0];
	} // callseq 1
	ret;

}


// ===== COMPILED SASS (sm_100) =====

	.target	sm_100

	.elftype	@"ET_EXEC"


//--------------------- .note.nv.tkinfo           --------------------------
	.section	.note.nv.tkinfo,"",@"SHT_NOTE"
	.sectionflags	@"SHF_NOTE_NV_TKINFO"
	.tkinfo
        /*0018*/ 	.word	0x00000002
        /*0030*/ 	.string	""
        /*0030*/ 	.string	"ptxas"
        /*0030*/ 	.string	"Cuda compilation tools, release 13.0, V13.0.88"
        /*0030*/ 	.string	"Build cuda_13.0.r13.0/compiler.36424714_0"
        /*0030*/ 	.string	"-arch sm_100 -m 64 "



//--------------------- .note.nv.cuinfo           --------------------------
	.section	.note.nv.cuinfo,"",@"SHT_NOTE"
	.sectionflags	@"SHF_NOTE_NV_CUINFO"
        /*0018*/ 	.short	0x0002
        /*001a*/ 	.short	0x0064
        /*001c*/ 	.short	0x0082
	.zero		2


//--------------------- .nv.info                  --------------------------
	.section	.nv.info,"",@"SHT_CUDA_INFO"
	.align	4


	//----- nvinfo : EIATTR_REGCOUNT
	.align		4
        /*0000*/ 	.byte	0x04, 0x2f
        /*0002*/ 	.short	(.L_3 - .L_2)
	.align		4
.L_2:
        /*0004*/ 	.word	index@(_Z13print_messagev)
        /*0008*/ 	.word	0x00000018


	//----- nvinfo : EIATTR_FRAME_SIZE
	.align		4
.L_3:
        /*000c*/ 	.byte	0x04, 0x11
        /*000e*/ 	.short	(.L_5 - .L_4)
	.align		4
.L_4:
        /*0010*/ 	.word	index@(_Z13print_messagev)
        /*0014*/ 	.word	0x00000008


	//----- nvinfo : EIATTR_REGCOUNT
	.align		4
.L_5:
        /*0018*/ 	.byte	0x04, 0x2f
        /*001a*/ 	.short	(.L_7 - .L_6)
	.align		4
.L_6:
        /*001c*/ 	.word	index@(_Z13print_elementPd)
        /*0020*/ 	.word	0x00000018


	//----- nvinfo : EIATTR_FRAME_SIZE
	.align		4
.L_7:
        /*0024*/ 	.byte	0x04, 0x11
        /*0026*/ 	.short	(.L_9 - .L_8)
	.align		4
.L_8:
        /*0028*/ 	.word	index@(_Z13print_elementPd)
        /*002c*/ 	.word	0x00000010


	//----- nvinfo : EIATTR_MIN_STACK_SIZE
	.align		4
.L_9:
        /*0030*/ 	.byte	0x04, 0x12
        /*0032*/ 	.short	(.L_11 - .L_10)
	.align		4
.L_10:
        /*0034*/ 	.word	index@(_Z13print_elementPd)
        /*0038*/ 	.word	0x00000010


	//----- nvinfo : EIATTR_MIN_STACK_SIZE
	.align		4
.L_11:
        /*003c*/ 	.byte	0x04, 0x12
        /*003e*/ 	.short	(.L_13 - .L_12)
	.align		4
.L_12:
        /*0040*/ 	.word	index@(_Z13print_messagev)
        /*0044*/ 	.word	0x00000008
.L_13:


//--------------------- .nv.compat                --------------------------
	.section	.nv.compat,"",@"SHT_CUDA_COMPAT_INFO"
	.align	4
        /*0000*/ 	.byte	0x02, 0x09, 0x00, 0x00, 0x02, 0x02, 0x01, 0x00, 0x02, 0x05, 0x05, 0x00, 0x03, 0x07, 0x01, 0x01
        /*0010*/ 	.byte	0x02, 0x03, 0x00, 0x00, 0x02, 0x06, 0x01, 0x00, 0x04, 0x0b, 0x08, 0x00, 0x09, 0x00, 0x00, 0x00
        /*0020*/ 	.byte	0x00, 0x00, 0x00, 0x00


//--------------------- .nv.info._Z13print_elementPd --------------------------
	.section	.nv.info._Z13print_elementPd,"",@"SHT_CUDA_INFO"
	.sectionflags	@""
	.align	4


	//----- nvinfo : EIATTR_CUDA_API_VERSION
	.align		4
        /*0000*/ 	.byte	0x04, 0x37
        /*0002*/ 	.short	(.L_15 - .L_14)
.L_14:
        /*0004*/ 	.word	0x00000082


	//----- nvinfo : EIATTR_KPARAM_INFO
	.align		4
.L_15:
        /*0008*/ 	.byte	0x04, 0x17
        /*000a*/ 	.short	(.L_17 - .L_16)
.L_16:
        /*000c*/ 	.word	0x00000000
        /*0010*/ 	.short	0x0000
        /*0012*/ 	.short	0x0000
        /*0014*/ 	.byte	0x00, 0xf5, 0x21, 0x00


	//----- nvinfo : EIATTR_SPARSE_MMA_MASK
	.align		4
.L_17:
        /*0018*/ 	.byte	0x03, 0x50
        /*001a*/ 	.short	0x0000


	//----- nvinfo : EIATTR_MAXREG_COUNT
	.align		4
        /*001c*/ 	.byte	0x03, 0x1b
        /*001e*/ 	.short	0x00ff


	//----- nvinfo : EIATTR_EXTERNS
	.align		4
        /*0020*/ 	.byte	0x04, 0x0f
        /*0022*/ 	.short	(.L_19 - .L_18)


	//   ....[0]....
	.align		4
.L_18:
        /*0024*/ 	.word	index@(vprintf)


	//----- nvinfo : EIATTR_MERCURY_ISA_VERSION
	.align		4
.L_19:
        /*0028*/ 	.byte	0x03, 0x5f
        /*002a*/ 	.short	0x0101


	//----- nvinfo : EIATTR_VRC_CTA_INIT_COUNT
	.align		4
        /*002c*/ 	.byte	0x02, 0x4a
	.zero		1
	.zero		1


	//----- nvinfo : EIATTR_SYSCALL_OFFSETS
	.align		4
        /*0030*/ 	.byte	0x04, 0x46
        /*0032*/ 	.short	(.L_21 - .L_20)


	//   ....[0]....
.L_20:
        /*0034*/ 	.word	0x00000160


	//----- nvinfo : EIATTR_EXIT_INSTR_OFFSETS
	.align		4
.L_21:
        /*0038*/ 	.byte	0x04, 0x1c
        /*003a*/ 	.short	(.L_23 - .L_22)


	//   ....[0]....
.L_22:
        /*003c*/ 	.word	0x00000170


	//----- nvinfo : EIATTR_CBANK_PARAM_SIZE
	.align		4
.L_23:
        /*0040*/ 	.byte	0x03, 0x19
        /*0042*/ 	.short	0x0008


	//----- nvinfo : EIATTR_PARAM_CBANK
	.align		4
        /*0044*/ 	.byte	0x04, 0x0a
        /*0046*/ 	.short	(.L_25 - .L_24)
	.align		4
.L_24:
        /*0048*/ 	.word	index@(.nv.constant0._Z13print_elementPd)
        /*004c*/ 	.short	0x0380
        /*004e*/ 	.short	0x0008


	//----- nvinfo : EIATTR_SW_WAR
	.align		4
.L_25:
        /*0050*/ 	.byte	0x04, 0x36
        /*0052*/ 	.short	(.L_27 - .L_26)
.L_26:
        /*0054*/ 	.word	0x00000008
.L_27:


//--------------------- .nv.info._Z13print_messagev --------------------------
	.section	.nv.info._Z13print_messagev,"",@"SHT_CUDA_INFO"
	.sectionflags	@""
	.align	4


	//----- nvinfo : EIATTR_CUDA_API_VERSION
	.align		4
        /*0000*/ 	.byte	0x04, 0x37
        /*0002*/ 	.short	(.L_29 - .L_28)
.L_28:
        /*0004*/ 	.word	0x00000082


	//----- nvinfo : EIATTR_SPARSE_MMA_MASK
	.align		4
.L_29:
        /*0008*/ 	.byte	0x03, 0x50
        /*000a*/ 	.short	0x0000


	//----- nvinfo : EIATTR_MAXREG_COUNT
	.align		4
        /*000c*/ 	.byte	0x03, 0x1b
        /*000e*/ 	.short	0x00ff


	//----- nvinfo : EIATTR_EXTERNS
	.align		4
        /*0010*/ 	.byte	0x04, 0x0f
        /*0012*/ 	.short	(.L_31 - .L_30)


	//   ....[0]....
	.align		4
.L_30:
        /*0014*/ 	.word	index@(vprintf)


	//----- nvinfo : EIATTR_MERCURY_ISA_VERSION
	.align		4
.L_31:
        /*0018*/ 	.byte	0x03, 0x5f
        /*001a*/ 	.short	0x0101


	//----- nvinfo : EIATTR_VRC_CTA_INIT_COUNT
	.align		4
        /*001c*/ 	.byte	0x02, 0x4a
	.zero		1
	.zero		1


	//----- nvinfo : EIATTR_SYSCALL_OFFSETS
	.align		4
        /*0020*/ 	.byte	0x04, 0x46
        /*0022*/ 	.short	(.L_33 - .L_32)


	//   ....[0]....
.L_32:
        /*0024*/ 	.word	0x000000f0


	//----- nvinfo : EIATTR_EXIT_INSTR_OFFSETS
	.align		4
.L_33:
        /*0028*/ 	.byte	0x04, 0x1c
        /*002a*/ 	.short	(.L_35 - .L_34)


	//   ....[0]....
.L_34:
        /*002c*/ 	.word	0x00000100


	//----- nvinfo : EIATTR_SW_WAR
	.align		4
.L_35:
        /*0030*/ 	.byte	0x04, 0x36
        /*0032*/ 	.short	(.L_37 - .L_36)
.L_36:
        /*0034*/ 	.word	0x00000008
.L_37:


//--------------------- .nv.callgraph             --------------------------
	.section	.nv.callgraph,"",@"SHT_CUDA_CALLGRAPH"
	.align	4
	.sectionentsize	8
	.align		4
        /*0000*/ 	.word	0x00000000
	.align		4
        /*0004*/ 	.word	0xffffffff
	.align		4
        /*0008*/ 	.word	index@(_Z13print_elementPd)
	.align		4
        /*000c*/ 	.word	index@(vprintf)
	.align		4
        /*0010*/ 	.word	index@(_Z13print_messagev)
	.align		4
        /*0014*/ 	.word	index@(vprintf)
	.align		4
        /*0018*/ 	.word	0x00000000
	.align		4
        /*001c*/ 	.word	0xfffffffe
	.align		4
        /*0020*/ 	.word	0x00000000
	.align		4
        /*0024*/ 	.word	0xfffffffd
	.align		4
        /*0028*/ 	.word	0x00000000
	.align		4
        /*002c*/ 	.word	0xfffffffc


//--------------------- .nv.constant4             --------------------------
	.section	.nv.constant4,"a",@progbits
	.align	8
	.align		8
.nv.constant4:
        /*0000*/ 	.dword	vprintf
	.align		8
        /*0008*/ 	.dword	$str
	.align		8
        /*0010*/ 	.dword	$str$1


//--------------------- .text._Z13print_elementPd --------------------------
	.section	.text._Z13print_elementPd,"ax",@progbits
	.align	128
        .global         _Z13print_elementPd
        .type           _Z13print_elementPd,@function
        .size           _Z13print_elementPd,(.L_x_4 - _Z13print_elementPd)
        .other          _Z13print_elementPd,@"STO_CUDA_ENTRY STV_DEFAULT"
_Z13print_elementPd:
.text._Z13print_elementPd:
[----:B------:R-:W0:Y:S01]  /*0000*/  LDC R1, c[0x0][0x37c] ;  /* 0x0000df00ff017b82 */ /* 0x000e220000000800 */
[----:B------:R-:W1:Y:S07]  /*0010*/  S2R R10, SR_CTAID.X ;  /* 0x00000000000a7919 */ /* 0x000e6e0000002500 */
[----:B------:R-:W2:Y:S01]  /*0020*/  LDC.64 R2, c[0x0][0x380] ;  /* 0x0000e000ff027b82 */ /* 0x000ea20000000a00 */
[----:B------:R-:W3:Y:S01]  /*0030*/  LDCU UR6, c[0x0][0x2fc] ;  /* 0x00005f80ff0677ac */ /* 0x000ee20008000800 */
[----:B0-----:R-:W-:Y:S01]  /*0040*/  VIADD R1, R1, 0xfffffff0 ;  /* 0xfffffff001017836 */ /* 0x001fe20000000000 */
[----:B------:R-:W1:Y:S01]  /*0050*/  S2R R11, SR_TID.X ;  /* 0x00000000000b7919 */ /* 0x000e620000002100 */
[----:B------:R-:W1:Y:S01]  /*0060*/  LDCU UR7, c[0x0][0x360] ;  /* 0x00006c00ff0777ac */ /* 0x000e620008000800 */
[----:B------:R-:W0:Y:S01]  /*0070*/  LDCU.64 UR4, c[0x0][0x358] ;  /* 0x00006b00ff0477ac */ /* 0x000e220008000a00 */
[----:B------:R-:W-:Y:S01]  /*0080*/  MOV R0, 0x0 ;  /* 0x0000000000007802 */ /* 0x000fe20000000f00 */
[----:B------:R-:W4:Y:S01]  /*0090*/  LDCU.64 UR8, c[0x4][0x10] ;  /* 0x01000200ff0877ac */ /* 0x000f220008000a00 */
[----:B-1----:R-:W-:-:S04]  /*00a0*/  IMAD R5, R10, UR7, R11 ;  /* 0x000000070a057c24 */ /* 0x002fc8000f8e020b */
[----:B--2---:R-:W-:-:S06]  /*00b0*/  IMAD.WIDE R2, R5, 0x8, R2 ;  /* 0x0000000805027825 */ /* 0x004fcc00078e0202 */
[----:B0-----:R-:W2:Y:S01]  /*00c0*/  LDG.E.64 R2, desc[UR4][R2.64] ;  /* 0x0000000402027981 */ /* 0x001ea2000c1e1b00 */
[----:B------:R-:W0:Y:S01]  /*00d0*/  LDCU UR4, c[0x0][0x2f8] ;  /* 0x00005f00ff0477ac */ /* 0x000e220008000800 */
[----:B------:R1:W1:Y:S01]  /*00e0*/  LDC.64 R8, c[0x4][R0] ;  /* 0x0100000000087b82 */ /* 0x0002620000000a00 */
[----:B----4-:R-:W-:Y:S01]  /*00f0*/  IMAD.U32 R4, RZ, RZ, UR8 ;  /* 0x00000008ff047e24 */ /* 0x010fe2000f8e00ff */
[----:B------:R4:W-:Y:S01]  /*0100*/  STL.64 [R1], R10 ;  /* 0x0000000a01007387 */ /* 0x0009e20000100a00 */
[----:B------:R-:W-:Y:S02]  /*0110*/  MOV R5, UR9 ;  /* 0x0000000900057c02 */ /* 0x000fe40008000f00 */
[----:B0-----:R-:W-:-:S04]  /*0120*/  IADD3 R6, P0, PT, R1, UR4, RZ ;  /* 0x0000000401067c10 */ /* 0x001fc8000ff1e0ff */
[----:B---3--:R-:W-:Y:S01]  /*0130*/  IADD3.X R7, PT, PT, RZ, UR6, RZ, P0, !PT ;  /* 0x00000006ff077c10 */ /* 0x008fe200087fe4ff */
[----:B-12---:R4:W-:Y:S08]  /*0140*/  STL.64 [R1+0x8], R2 ;  /* 0x0000080201007387 */ /* 0x0069f00000100a00 */
[----:B------:R-:W-:-:S07]  /*0150*/  LEPC R20, `(.L_x_0) ;  /* 0x000000001014794e */ /* 0x000fce0000000000 */
[----:B----4-:R-:W-:Y:S05]  /*0160*/  CALL.ABS.NOINC R8 ;  /* 0x0000000008007343 */ /* 0x010fea0003c00000 */
.L_x_0:
[----:B------:R-:W-:Y:S05]  /*0170*/  EXIT ;  /* 0x000000000000794d */ /* 0x000fea0003800000 */
.L_x_1:
[----:B------:R-:W-:-:S00]  /*0180*/  BRA `(.L_x_1) ;  /* 0xfffffffc00fc7947 */ /* 0x000fc0000383ffff */
[----:B------:R-:W-:-:S00]  /*0190*/  NOP ;  /* 0x0000000000007918 */ /* 0x000fc00000000000 */
        /* <DEDUP_REMOVED lines=14> */
.L_x_4:


//--------------------- .text._Z13print_messagev  --------------------------
	.section	.text._Z13print_messagev,"ax",@progbits
	.align	128
        .global         _Z13print_messagev
        .type           _Z13print_messagev,@function
        .size           _Z13print_messagev,(.L_x_5 - _Z13print_messagev)
        .other          _Z13print_messagev,@"STO_CUDA_ENTRY STV_DEFAULT"
_Z13print_messagev:
.text._Z13print_messagev:
[----:B------:R-:W0:Y:S01]  /*0000*/  LDC R1, c[0x0][0x37c] ;  /* 0x0000df00ff017b82 */ /* 0x000e220000000800 */
[----:B------:R-:W1:Y:S01]  /*0010*/  S2R R8, SR_CTAID.X ;  /* 0x0000000000087919 */ /* 0x000e620000002500 */
[----:B0-----:R-:W-:Y:S01]  /*0020*/  VIADD R1, R1, 0xfffffff8 ;  /* 0xfffffff801017836 */ /* 0x001fe20000000000 */
[----:B------:R-:W-:Y:S01]  /*0030*/  MOV R0, 0x0 ;  /* 0x0000000000007802 */ /* 0x000fe20000000f00 */
[----:B------:R-:W0:Y:S01]  /*0040*/  LDCU UR4, c[0x0][0x2f8] ;  /* 0x00005f00ff0477ac */ /* 0x000e220008000800 */
[----:B------:R-:W1:Y:S03]  /*0050*/  S2R R9, SR_TID.X ;  /* 0x0000000000097919 */ /* 0x000e660000002100 */
[----:B------:R2:W3:Y:S01]  /*0060*/  LDC.64 R2, c[0x4][R0] ;  /* 0x0100000000027b82 */ /* 0x0004e20000000a00 */
[----:B------:R-:W4:Y:S01]  /*0070*/  LDCU.64 UR6, c[0x4][0x8] ;  /* 0x01000100ff0677ac */ /* 0x000f220008000a00 */
[----:B------:R-:W5:Y:S01]  /*0080*/  LDCU UR5, c[0x0][0x2fc] ;  /* 0x00005f80ff0577ac */ /* 0x000f620008000800 */
[----:B0-----:R-:W-:Y:S01]  /*0090*/  IADD3 R6, P0, PT, R1, UR4, RZ ;  /* 0x0000000401067c10 */ /* 0x001fe2000ff1e0ff */
[----:B----4-:R-:W-:Y:S01]  /*00a0*/  IMAD.U32 R4, RZ, RZ, UR6 ;  /* 0x00000006ff047e24 */ /* 0x010fe2000f8e00ff */
[----:B------:R-:W-:-:S03]  /*00b0*/  MOV R5, UR7 ;  /* 0x0000000700057c02 */ /* 0x000fc60008000f00 */
[----:B-----5:R-:W-:Y:S01]  /*00c0*/  IMAD.X R7, RZ, RZ, UR5, P0 ;  /* 0x00000005ff077e24 */ /* 0x020fe200080e06ff */
[----:B-1----:R2:W-:Y:S07]  /*00d0*/  STL.64 [R1], R8 ;  /* 0x0000000801007387 */ /* 0x0025ee0000100a00 */
[----:B------:R-:W-:-:S07]  /*00e0*/  LEPC R20, `(.L_x_2) ;  /* 0x000000001014794e */ /* 0x000fce0000000000 */
[----:B--23--:R-:W-:Y:S05]  /*00f0*/  CALL.ABS.NOINC R2 ;  /* 0x0000000002007343 */ /* 0x00cfea0003c00000 */
.L_x_2:
[----:B------:R-:W-:Y:S05]  /*0100*/  EXIT ;  /* 0x000000000000794d */ /* 0x000fea0003800000 */
.L_x_3:
        /* <DEDUP_REMOVED lines=15> */
.L_x_5:


//--------------------- .nv.global.init           --------------------------
	.section	.nv.global.init,"aw",@progbits
.nv.global.init:
	.type		$str$1,@object
	.size		$str$1,($str - $str$1)
$str$1:
        /*0000*/ 	.byte	0x62, 0x6c, 0x6f, 0x63, 0x6b, 0x20, 0x25, 0x64, 0x20, 0x74, 0x68, 0x72, 0x65, 0x61, 0x64, 0x20
        /*0010*/ 	.byte	0x25, 0x64, 0x20, 0x3a, 0x20, 0x25, 0x20, 0x31, 0x36, 0x2e, 0x31, 0x35, 0x65, 0x0a, 0x00
	.type		$str,@object
	.size		$str,(.L_0 - $str)
$str:
        /*001f*/ 	.byte	0x0a, 0x0a, 0x0a, 0x54, 0x68, 0x69, 0x73, 0x20, 0x69, 0x73, 0x20, 0x66, 0x72, 0x6f, 0x6d, 0x20
        /*002f*/ 	.byte	0x64, 0x65, 0x76, 0x69, 0x63, 0x65, 0x20, 0x6f, 0x6e, 0x20, 0x62, 0x6c, 0x6f, 0x63, 0x6b, 0x20
        /*003f*/ 	.byte	0x25, 0x64, 0x20, 0x74, 0x68, 0x72, 0x65, 0x61, 0x64, 0x20, 0x25, 0x64, 0x2e, 0x0a, 0x0a, 0x0a
        /*004f*/ 	.byte	0x00
.L_0:


//--------------------- .nv.shared.reserved.0     --------------------------
	.section	.nv.shared.reserved.0,"aw",@nobits
	.weak		__nv_reservedSMEM_offset_0_alias
	.size		__nv_reservedSMEM_offset_0_alias, 0, 64
	.other		__nv_reservedSMEM_offset_0_alias,@"STO_CUDA_RESERVED_SHARED STV_DEFAULT"
__nv_reservedSMEM_offset_0_alias:
	.zero		0
	.zero		64


//--------------------- .nv.constant0._Z13print_elementPd --------------------------
	.section	.nv.constant0._Z13print_elementPd,"a",@progbits
	.sectionflags	@""
	.align	4
.nv.constant0._Z13print_elementPd:
	.zero		904


//--------------------- .nv.constant0._Z13print_messagev --------------------------
	.section	.nv.constant0._Z13print_messagev,"a",@progbits
	.sectionflags	@""
	.align	4
.nv.constant0._Z13print_messagev:
	.zero		896


//--------------------- SYMBOLS --------------------------

	.type		.nv.reservedSmem.offset0,@object
	.size		.nv.reservedSmem.offset0,0x4
	.type		vprintf,@function
